//
// Generated by NVIDIA NVVM Compiler
//
// Compiler Build ID: CL-36424714
// Cuda compilation tools, release 13.0, V13.0.88
// Based on NVVM 20.0.0
//

.version 9.0
.target sm_100
.address_size 64

	// .globl	_Z14inclusive_scanPfS_S_j
// _ZZ14inclusive_scanPfS_S_jE8buffer_s has been demoted

.visible .entry _Z14inclusive_scanPfS_S_j(
	.param .u64 .ptr .align 1 _Z14inclusive_scanPfS_S_j_param_0,
	.param .u64 .ptr .align 1 _Z14inclusive_scanPfS_S_j_param_1,
	.param .u64 .ptr .align 1 _Z14inclusive_scanPfS_S_j_param_2,
	.param .u32 _Z14inclusive_scanPfS_S_j_param_3
)
{
	.reg .pred 	%p<25>;
	.reg .b32 	%r<67>;
	.reg .b32 	%f<72>;
	.reg .b64 	%rd<13>;
	// demoted variable
	.shared .align 4 .b8 _ZZ14inclusive_scanPfS_S_jE8buffer_s[8192];
	ld.param.u64 	%rd3, [_Z14inclusive_scanPfS_S_j_param_0];
	ld.param.u64 	%rd4, [_Z14inclusive_scanPfS_S_j_param_1];
	ld.param.u64 	%rd5, [_Z14inclusive_scanPfS_S_j_param_2];
	ld.param.u32 	%r8, [_Z14inclusive_scanPfS_S_j_param_3];
	mov.u32 	%r1, %ctaid.x;
	mov.u32 	%r9, %ntid.x;
	mul.lo.s32 	%r10, %r9, %r1;
	shl.b32 	%r11, %r10, 1;
	mov.u32 	%r2, %tid.x;
	add.s32 	%r3, %r11, %r2;
	setp.ge.u32 	%p1, %r3, %r8;
	@%p1 bra 	$L__BB0_47;
	cvta.to.global.u64 	%rd6, %rd3;
	mul.wide.s32 	%rd7, %r3, 4;
	add.s64 	%rd1, %rd6, %rd7;
	ld.global.f32 	%f4, [%rd1];
	shl.b32 	%r12, %r2, 2;
	mov.u32 	%r13, _ZZ14inclusive_scanPfS_S_jE8buffer_s;
	add.s32 	%r4, %r13, %r12;
	st.shared.f32 	[%r4], %f4;
	add.s32 	%r5, %r3, 1024;
	setp.ge.u32 	%p2, %r5, %r8;
	mov.f32 	%f71, 0f00000000;
	@%p2 bra 	$L__BB0_3;
	ld.global.f32 	%f71, [%rd1+4096];
$L__BB0_3:
	st.shared.f32 	[%r4+4096], %f71;
	bar.sync 	0;
	shl.b32 	%r14, %r2, 1;
	add.s32 	%r6, %r14, 2;
	add.s32 	%r7, %r4, %r12;
	ld.shared.f32 	%f5, [%r7];
	ld.shared.f32 	%f6, [%r7+4];
	add.f32 	%f7, %f5, %f6;
	st.shared.f32 	[%r7+4], %f7;
	bar.sync 	0;
	setp.gt.u32 	%p3, %r2, 511;
	@%p3 bra 	$L__BB0_5;
	shl.b32 	%r16, %r6, 3;
	add.s32 	%r18, %r13, %r16;
	ld.shared.f32 	%f8, [%r18+-12];
	ld.shared.f32 	%f9, [%r18+-4];
	add.f32 	%f10, %f8, %f9;
	st.shared.f32 	[%r18+-4], %f10;
$L__BB0_5:
	bar.sync 	0;
	setp.gt.u32 	%p4, %r2, 255;
	@%p4 bra 	$L__BB0_7;
	shl.b32 	%r19, %r6, 4;
	add.s32 	%r21, %r13, %r19;
	ld.shared.f32 	%f11, [%r21+-20];
	ld.shared.f32 	%f12, [%r21+-4];
	add.f32 	%f13, %f11, %f12;
	st.shared.f32 	[%r21+-4], %f13;
$L__BB0_7:
	bar.sync 	0;
	setp.gt.u32 	%p5, %r2, 127;
	@%p5 bra 	$L__BB0_9;
	shl.b32 	%r22, %r6, 5;
	add.s32 	%r24, %r13, %r22;
	ld.shared.f32 	%f14, [%r24+-36];
	ld.shared.f32 	%f15, [%r24+-4];
	add.f32 	%f16, %f14, %f15;
	st.shared.f32 	[%r24+-4], %f16;
$L__BB0_9:
	bar.sync 	0;
	setp.gt.u32 	%p6, %r2, 63;
	@%p6 bra 	$L__BB0_11;
	shl.b32 	%r25, %r6, 6;
	add.s32 	%r27, %r13, %r25;
	ld.shared.f32 	%f17, [%r27+-68];
	ld.shared.f32 	%f18, [%r27+-4];
	add.f32 	%f19, %f17, %f18;
	st.shared.f32 	[%r27+-4], %f19;
$L__BB0_11:
	bar.sync 	0;
	setp.gt.u32 	%p7, %r2, 31;
	@%p7 bra 	$L__BB0_13;
	shl.b32 	%r28, %r6, 7;
	add.s32 	%r30, %r13, %r28;
	ld.shared.f32 	%f20, [%r30+-132];
	ld.shared.f32 	%f21, [%r30+-4];
	add.f32 	%f22, %f20, %f21;
	st.shared.f32 	[%r30+-4], %f22;
$L__BB0_13:
	bar.sync 	0;
	setp.gt.u32 	%p8, %r2, 15;
	@%p8 bra 	$L__BB0_15;
	shl.b32 	%r31, %r6, 8;
	add.s32 	%r33, %r13, %r31;
	ld.shared.f32 	%f23, [%r33+-260];
	ld.shared.f32 	%f24, [%r33+-4];
	add.f32 	%f25, %f23, %f24;
	st.shared.f32 	[%r33+-4], %f25;
$L__BB0_15:
	bar.sync 	0;
	setp.gt.u32 	%p9, %r2, 7;
	@%p9 bra 	$L__BB0_17;
	shl.b32 	%r34, %r6, 9;
	add.s32 	%r36, %r13, %r34;
	ld.shared.f32 	%f26, [%r36+-516];
	ld.shared.f32 	%f27, [%r36+-4];
	add.f32 	%f28, %f26, %f27;
	st.shared.f32 	[%r36+-4], %f28;
$L__BB0_17:
	bar.sync 	0;
	setp.gt.u32 	%p10, %r2, 3;
	@%p10 bra 	$L__BB0_19;
	shl.b32 	%r37, %r6, 10;
	add.s32 	%r39, %r13, %r37;
	ld.shared.f32 	%f29, [%r39+-1028];
	ld.shared.f32 	%f30, [%r39+-4];
	add.f32 	%f31, %f29, %f30;
	st.shared.f32 	[%r39+-4], %f31;
$L__BB0_19:
	bar.sync 	0;
	setp.gt.u32 	%p11, %r2, 1;
	@%p11 bra 	$L__BB0_21;
	shl.b32 	%r40, %r6, 11;
	add.s32 	%r42, %r13, %r40;
	ld.shared.f32 	%f32, [%r42+-2052];
	ld.shared.f32 	%f33, [%r42+-4];
	add.f32 	%f34, %f32, %f33;
	st.shared.f32 	[%r42+-4], %f34;
$L__BB0_21:
	bar.sync 	0;
	setp.ne.s32 	%p12, %r2, 0;
	@%p12 bra 	$L__BB0_23;
	ld.shared.f32 	%f35, [_ZZ14inclusive_scanPfS_S_jE8buffer_s+4092];
	ld.shared.f32 	%f36, [_ZZ14inclusive_scanPfS_S_jE8buffer_s+8188];
	add.f32 	%f37, %f35, %f36;
	st.shared.f32 	[_ZZ14inclusive_scanPfS_S_jE8buffer_s+8188], %f37;
$L__BB0_23:
	setp.ne.s32 	%p13, %r2, 0;
	bar.sync 	0;
	@%p13 bra 	$L__BB0_25;
	ld.shared.f32 	%f38, [_ZZ14inclusive_scanPfS_S_jE8buffer_s+4092];
	ld.shared.f32 	%f39, [_ZZ14inclusive_scanPfS_S_jE8buffer_s+6140];
	add.f32 	%f40, %f38, %f39;
	st.shared.f32 	[_ZZ14inclusive_scanPfS_S_jE8buffer_s+6140], %f40;
$L__BB0_25:
	bar.sync 	0;
	setp.gt.u32 	%p14, %r2, 2;
	@%p14 bra 	$L__BB0_27;
	shl.b32 	%r43, %r6, 10;
	add.s32 	%r45, %r13, %r43;
	ld.shared.f32 	%f41, [%r45+-4];
	ld.shared.f32 	%f42, [%r45+1020];
	add.f32 	%f43, %f41, %f42;
	st.shared.f32 	[%r45+1020], %f43;
$L__BB0_27:
	bar.sync 	0;
	setp.gt.u32 	%p15, %r2, 6;
	@%p15 bra 	$L__BB0_29;
	shl.b32 	%r46, %r6, 9;
	add.s32 	%r48, %r13, %r46;
	ld.shared.f32 	%f44, [%r48+-4];
	ld.shared.f32 	%f45, [%r48+508];
	add.f32 	%f46, %f44, %f45;
	st.shared.f32 	[%r48+508], %f46;
$L__BB0_29:
	bar.sync 	0;
	setp.gt.u32 	%p16, %r2, 14;
	@%p16 bra 	$L__BB0_31;
	shl.b32 	%r49, %r6, 8;
	add.s32 	%r51, %r13, %r49;
	ld.shared.f32 	%f47, [%r51+-4];
	ld.shared.f32 	%f48, [%r51+252];
	add.f32 	%f49, %f47, %f48;
	st.shared.f32 	[%r51+252], %f49;
$L__BB0_31:
	bar.sync 	0;
	setp.gt.u32 	%p17, %r2, 30;
	@%p17 bra 	$L__BB0_33;
	shl.b32 	%r52, %r6, 7;
	add.s32 	%r54, %r13, %r52;
	ld.shared.f32 	%f50, [%r54+-4];
	ld.shared.f32 	%f51, [%r54+124];
	add.f32 	%f52, %f50, %f51;
	st.shared.f32 	[%r54+124], %f52;
$L__BB0_33:
	bar.sync 	0;
	setp.gt.u32 	%p18, %r2, 62;
	@%p18 bra 	$L__BB0_35;
	shl.b32 	%r55, %r6, 6;
	add.s32 	%r57, %r13, %r55;
	ld.shared.f32 	%f53, [%r57+-4];
	ld.shared.f32 	%f54, [%r57+60];
	add.f32 	%f55, %f53, %f54;
	st.shared.f32 	[%r57+60], %f55;
$L__BB0_35:
	bar.sync 	0;
	setp.gt.u32 	%p19, %r2, 126;
	@%p19 bra 	$L__BB0_37;
	shl.b32 	%r58, %r6, 5;
	add.s32 	%r60, %r13, %r58;
	ld.shared.f32 	%f56, [%r60+-4];
	ld.shared.f32 	%f57, [%r60+28];
	add.f32 	%f58, %f56, %f57;
	st.shared.f32 	[%r60+28], %f58;
$L__BB0_37:
	bar.sync 	0;
	setp.gt.u32 	%p20, %r2, 254;
	@%p20 bra 	$L__BB0_39;
	shl.b32 	%r61, %r6, 4;
	add.s32 	%r63, %r13, %r61;
	ld.shared.f32 	%f59, [%r63+-4];
	ld.shared.f32 	%f60, [%r63+12];
	add.f32 	%f61, %f59, %f60;
	st.shared.f32 	[%r63+12], %f61;
$L__BB0_39:
	bar.sync 	0;
	setp.gt.u32 	%p21, %r2, 510;
	@%p21 bra 	$L__BB0_41;
	shl.b32 	%r64, %r6, 3;
	add.s32 	%r66, %r13, %r64;
	ld.shared.f32 	%f62, [%r66+-4];
	ld.shared.f32 	%f63, [%r66+4];
	add.f32 	%f64, %f62, %f63;
	st.shared.f32 	[%r66+4], %f64;
$L__BB0_41:
	bar.sync 	0;
	setp.eq.s32 	%p22, %r2, 1023;
	@%p22 bra 	$L__BB0_43;
	ld.shared.f32 	%f65, [%r7+4];
	ld.shared.f32 	%f66, [%r7+8];
	add.f32 	%f67, %f65, %f66;
	st.shared.f32 	[%r7+8], %f67;
$L__BB0_43:
	setp.ne.s32 	%p23, %r2, 0;
	bar.sync 	0;
	@%p23 bra 	$L__BB0_45;
	ld.shared.f32 	%f68, [_ZZ14inclusive_scanPfS_S_jE8buffer_s+8188];
	cvta.to.global.u64 	%rd8, %rd5;
	mul.wide.u32 	%rd9, %r1, 4;
	add.s64 	%rd10, %rd8, %rd9;
	st.global.f32 	[%rd10], %f68;
$L__BB0_45:
	setp.ge.u32 	%p24, %r5, %r8;
	ld.shared.f32 	%f69, [%r4];
	cvta.to.global.u64 	%rd11, %rd4;
	add.s64 	%rd2, %rd11, %rd7;
	st.global.f32 	[%rd2], %f69;
	@%p24 bra 	$L__BB0_47;
	ld.shared.f32 	%f70, [%r4+4096];
	st.global.f32 	[%rd2+4096], %f70;
$L__BB0_47:
	ret;

}


// ===== COMPILED SASS (sm_100) =====

	.target	sm_100

	.elftype	@"ET_EXEC"


//--------------------- .note.nv.tkinfo           --------------------------
	.section	.note.nv.tkinfo,"",@"SHT_NOTE"
	.sectionflags	@"SHF_NOTE_NV_TKINFO"
	.tkinfo
        /*0018*/ 	.word	0x00000002
        /*0030*/ 	.string	""
        /*0030*/ 	.string	"ptxas"
        /*0030*/ 	.string	"Cuda compilation tools, release 13.0, V13.0.88"
        /*0030*/ 	.string	"Build cuda_13.0.r13.0/compiler.36424714_0"
        /*0030*/ 	.string	"-arch sm_100 -m 64 "



//--------------------- .note.nv.cuinfo           --------------------------
	.section	.note.nv.cuinfo,"",@"SHT_NOTE"
	.sectionflags	@"SHF_NOTE_NV_CUINFO"
        /*0018*/ 	.short	0x0002
        /*001a*/ 	.short	0x0064
        /*001c*/ 	.short	0x0082
	.zero		2


//--------------------- .nv.info                  --------------------------
	.section	.nv.info,"",@"SHT_CUDA_INFO"
	.align	4


	//----- nvinfo : EIATTR_REGCOUNT
	.align		4
        /*0000*/ 	.byte	0x04, 0x2f
        /*0002*/ 	.short	(.L_1 - .L_0)
	.align		4
.L_0:
        /*0004*/ 	.word	index@(_Z14inclusive_scanPfS_S_j)
        /*0008*/ 	.word	0x00000012


	//----- nvinfo : EIATTR_FRAME_SIZE
	.align		4
.L_1:
        /*000c*/ 	.byte	0x04, 0x11
        /*000e*/ 	.short	(.L_3 - .L_2)
	.align		4
.L_2:
        /*0010*/ 	.word	index@(_Z14inclusive_scanPfS_S_j)
        /*0014*/ 	.word	0x00000000


	//----- nvinfo : EIATTR_MIN_STACK_SIZE
	.align		4
.L_3:
        /*0018*/ 	.byte	0x04, 0x12
        /*001a*/ 	.short	(.L_5 - .L_4)
	.align		4
.L_4:
        /*001c*/ 	.word	index@(_Z14inclusive_scanPfS_S_j)
        /*0020*/ 	.word	0x00000000
.L_5:


//--------------------- .nv.compat                --------------------------
	.section	.nv.compat,"",@"SHT_CUDA_COMPAT_INFO"
	.align	4
        /*0000*/ 	.byte	0x02, 0x09, 0x00, 0x00, 0x02, 0x02, 0x01, 0x00, 0x02, 0x05, 0x05, 0x00, 0x03, 0x07, 0x01, 0x01
        /*0010*/ 	.byte	0x02, 0x03, 0x00, 0x00, 0x02, 0x06, 0x01, 0x00, 0x04, 0x0b, 0x08, 0x00, 0x09, 0x00, 0x00, 0x00
        /*0020*/ 	.byte	0x00, 0x00, 0x00, 0x00


//--------------------- .nv.info._Z14inclusive_scanPfS_S_j --------------------------
	.section	.nv.info._Z14inclusive_scanPfS_S_j,"",@"SHT_CUDA_INFO"
	.sectionflags	@""
	.align	4


	//----- nvinfo : EIATTR_CUDA_API_VERSION
	.align		4
        /*0000*/ 	.byte	0x04, 0x37
        /*0002*/ 	.short	(.L_7 - .L_6)
.L_6:
        /*0004*/ 	.word	0x00000082


	//----- nvinfo : EIATTR_KPARAM_INFO
	.align		4
.L_7:
        /*0008*/ 	.byte	0x04, 0x17
        /*000a*/ 	.short	(.L_9 - .L_8)
.L_8:
        /*000c*/ 	.word	0x00000000
        /*0010*/ 	.short	0x0003
        /*0012*/ 	.short	0x0018
        /*0014*/ 	.byte	0x00, 0xf0, 0x11, 0x00


	//----- nvinfo : EIATTR_KPARAM_INFO
	.align		4
.L_9:
        /*0018*/ 	.byte	0x04, 0x17
        /*001a*/ 	.short	(.L_11 - .L_10)
.L_10:
        /*001c*/ 	.word	0x00000000
        /*0020*/ 	.short	0x0002
        /*0022*/ 	.short	0x0010
        /*0024*/ 	.byte	0x00, 0xf5, 0x21, 0x00


	//----- nvinfo : EIATTR_KPARAM_INFO
	.align		4
.L_11:
        /*0028*/ 	.byte	0x04, 0x17
        /*002a*/ 	.short	(.L_13 - .L_12)
.L_12:
        /*002c*/ 	.word	0x00000000
        /*0030*/ 	.short	0x0001
        /*0032*/ 	.short	0x0008
        /*0034*/ 	.byte	0x00, 0xf5, 0x21, 0x00


	//----- nvinfo : EIATTR_KPARAM_INFO
	.align		4
.L_13:
        /*0038*/ 	.byte	0x04, 0x17
        /*003a*/ 	.short	(.L_15 - .L_14)
.L_14:
        /*003c*/ 	.word	0x00000000
        /*0040*/ 	.short	0x0000
        /*0042*/ 	.short	0x0000
        /*0044*/ 	.byte	0x00, 0xf5, 0x21, 0x00


	//----- nvinfo : EIATTR_SPARSE_MMA_MASK
	.align		4
.L_15:
        /*0048*/ 	.byte	0x03, 0x50
        /*004a*/ 	.short	0x0000


	//----- nvinfo : EIATTR_MAXREG_COUNT
	.align		4
        /*004c*/ 	.byte	0x03, 0x1b
        /*004e*/ 	.short	0x00ff


	//----- nvinfo : EIATTR_NUM_BARRIERS
	.align		4
        /*0050*/ 	.byte	0x02, 0x4c
        /*0052*/ 	.byte	0x01
	.zero		1


	//----- nvinfo : EIATTR_MERCURY_ISA_VERSION
	.align		4
        /*0054*/ 	.byte	0x03, 0x5f
        /*0056*/ 	.short	0x0101


	//----- nvinfo : EIATTR_VRC_CTA_INIT_COUNT
	.align		4
        /*0058*/ 	.byte	0x02, 0x4a
	.zero		1
	.zero		1


	//----- nvinfo : EIATTR_EXIT_INSTR_OFFSETS
	.align		4
        /*005c*/ 	.byte	0x04, 0x1c
        /*005e*/ 	.short	(.L_17 - .L_16)


	//   ....[0]....
.L_16:
        /*0060*/ 	.word	0x00000080


	//   ....[1]....
        /*0064*/ 	.word	0x00000ae0


	//   ....[2]....
        /*0068*/ 	.word	0x00000b10


	//----- nvinfo : EIATTR_CBANK_PARAM_SIZE
	.align		4
.L_17:
        /*006c*/ 	.byte	0x03, 0x19
        /*006e*/ 	.short	0x001c


	//----- nvinfo : EIATTR_PARAM_CBANK
	.align		4
        /*0070*/ 	.byte	0x04, 0x0a
        /*0072*/ 	.short	(.L_19 - .L_18)
	.align		4
.L_18:
        /*0074*/ 	.word	index@(.nv.constant0._Z14inclusive_scanPfS_S_j)
        /*0078*/ 	.short	0x0380
        /*007a*/ 	.short	0x001c


	//----- nvinfo : EIATTR_SW_WAR
	.align		4
.L_19:
        /*007c*/ 	.byte	0x04, 0x36
        /*007e*/ 	.short	(.L_21 - .L_20)
.L_20:
        /*0080*/ 	.word	0x00000008
.L_21:


//--------------------- .nv.callgraph             --------------------------
	.section	.nv.callgraph,"",@"SHT_CUDA_CALLGRAPH"
	.align	4
	.sectionentsize	8
	.align		4
        /*0000*/ 	.word	0x00000000
	.align		4
        /*0004*/ 	.word	0xffffffff
	.align		4
        /*0008*/ 	.word	0x00000000
	.align		4
        /*000c*/ 	.word	0xfffffffe
	.align		4
        /*0010*/ 	.word	0x00000000
	.align		4
        /*0014*/ 	.word	0xfffffffd
	.align		4
        /*0018*/ 	.word	0x00000000
	.align		4
        /*001c*/ 	.word	0xfffffffc


//--------------------- .text._Z14inclusive_scanPfS_S_j --------------------------
	.section	.text._Z14inclusive_scanPfS_S_j,"ax",@progbits
	.align	128
        .global         _Z14inclusive_scanPfS_S_j
        .type           _Z14inclusive_scanPfS_S_j,@function
        .size           _Z14inclusive_scanPfS_S_j,(.L_x_1 - _Z14inclusive_scanPfS_S_j)
        .other          _Z14inclusive_scanPfS_S_j,@"STO_CUDA_ENTRY STV_DEFAULT"
_Z14inclusive_scanPfS_S_j:
.text._Z14inclusive_scanPfS_S_j:
[----:B------:R-:W-:Y:S01]  /*0000*/  LDC R1, c[0x0][0x37c] ;  /* 0x0000df00ff017b82 */ /* 0x000fe20000000800 */
[----:B------:R-:W0:Y:S01]  /*0010*/  S2R R2, SR_CTAID.X ;  /* 0x0000000000027919 */ /* 0x000e220000002500 */
[----:B------:R-:W0:Y:S01]  /*0020*/  LDCU UR4, c[0x0][0x360] ;  /* 0x00006c00ff0477ac */ /* 0x000e220008000800 */
[----:B------:R-:W1:Y:S01]  /*0030*/  S2R R4, SR_TID.X ;  /* 0x0000000000047919 */ /* 0x000e620000002100 */
[----:B------:R-:W2:Y:S01]  /*0040*/  LDCU UR8, c[0x0][0x398] ;  /* 0x00007300ff0877ac */ /* 0x000ea20008000800 */
[----:B0-----:R-:W-:-:S04]  /*0050*/  IMAD R3, R2, UR4, RZ ;  /* 0x0000000402037c24 */ /* 0x001fc8000f8e02ff */
[----:B-1----:R-:W-:-:S05]  /*0060*/  IMAD R0, R3, 0x2, R4 ;  /* 0x0000000203007824 */ /* 0x002fca00078e0204 */
[----:B--2---:R-:W-:-:S13]  /*0070*/  ISETP.GE.U32.AND P0, PT, R0, UR8, PT ;  /* 0x0000000800007c0c */ /* 0x004fda000bf06070 */
[----:B------:R-:W-:Y:S05]  /*0080*/  @P0 EXIT ;  /* 0x000000000000094d */ /* 0x000fea0003800000 */
[----:B------:R-:W0:Y:S01]  /*0090*/  LDC.64 R6, c[0x0][0x380] ;  /* 0x0000e000ff067b82 */ /* 0x000e220000000a00 */
[----:B------:R-:W1:Y:S01]  /*00a0*/  LDCU.64 UR6, c[0x0][0x358] ;  /* 0x00006b00ff0677ac */ /* 0x000e620008000a00 */
[----:B------:R-:W-:Y:S02]  /*00b0*/  VIADD R3, R0, 0x400 ;  /* 0x0000040000037836 */ /* 0x000fe40000000000 */
[----:B------:R-:W-:-:S03]  /*00c0*/  IMAD.MOV.U32 R10, RZ, RZ, RZ ;  /* 0x000000ffff0a7224 */ /* 0x000fc600078e00ff */
[----:B------:R-:W-:Y:S01]  /*00d0*/  ISETP.GE.U32.AND P0, PT, R3, UR8, PT ;  /* 0x0000000803007c0c */ /* 0x000fe2000bf06070 */
[----:B0-----:R-:W-:-:S05]  /*00e0*/  IMAD.WIDE R6, R0, 0x4, R6 ;  /* 0x0000000400067825 */ /* 0x001fca00078e0206 */
[----:B-1----:R-:W2:Y:S07]  /*00f0*/  LDG.E R8, desc[UR6][R6.64] ;  /* 0x0000000606087981 */ /* 0x002eae000c1e1900 */
[----:B------:R0:W3:Y:S01]  /*0100*/  @!P0 LDG.E R10, desc[UR6][R6.64+0x1000] ;  /* 0x00100006060a8981 */ /* 0x0000e2000c1e1900 */
[----:B------:R-:W1:Y:S01]  /*0110*/  S2UR UR5, SR_CgaCtaId ;  /* 0x00000000000579c3 */ /* 0x000e620000008800 */
[----:B------:R-:W-:Y:S01]  /*0120*/  UMOV UR4, 0x400 ;  /* 0x0000040000047882 */ /* 0x000fe20000000000 */
[----:B------:R-:W-:-:S02]  /*0130*/  ISETP.GT.U32.AND P1, PT, R4, 0x1ff, PT ;  /* 0x000001ff0400780c */ /* 0x000fc40003f24070 */
[C---:B------:R-:W-:Y:S02]  /*0140*/  ISETP.GT.U32.AND P2, PT, R4.reuse, 0xff, PT ;  /* 0x000000ff0400780c */ /* 0x040fe40003f44070 */
[----:B------:R-:W-:-:S09]  /*0150*/  ISETP.GT.U32.AND P3, PT, R4, 0x1, PT ;  /* 0x000000010400780c */ /* 0x000fd20003f64070 */
[----:B0-----:R-:W-:Y:S01]  /*0160*/  @!P1 LEA R6, R4, 0x10, 0x4 ;  /* 0x0000001004069811 */ /* 0x001fe200078e20ff */
[----:B-1----:R-:W-:-:S06]  /*0170*/  ULEA UR4, UR5, UR4, 0x18 ;  /* 0x0000000405047291 */ /* 0x002fcc000f8ec0ff */
[----:B------:R-:W-:-:S05]  /*0180*/  LEA R3, R4, UR4, 0x2 ;  /* 0x0000000404037c11 */ /* 0x000fca000f8e10ff */
[----:B------:R-:W-:Y:S01]  /*0190*/  IMAD R5, R4, 0x4, R3 ;  /* 0x0000000404057824 */ /* 0x000fe200078e0203 */
[----:B--2---:R-:W-:Y:S04]  /*01a0*/  STS [R3], R8 ;  /* 0x0000000803007388 */ /* 0x004fe80000000800 */
[----:B---3--:R-:W-:Y:S01]  /*01b0*/  STS [R3+0x1000], R10 ;  /* 0x0010000a03007388 */ /* 0x008fe20000000800 */
[----:B------:R-:W-:Y:S06]  /*01c0*/  BAR.SYNC.DEFER_BLOCKING 0x0 ;  /* 0x0000000000007b1d */ /* 0x000fec0000010000 */
[----:B------:R-:W-:Y:S04]  /*01d0*/  LDS R9, [R5] ;  /* 0x0000000005097984 */ /* 0x000fe80000000800 */
[----:B------:R-:W0:Y:S02]  /*01e0*/  LDS R12, [R5+0x4] ;  /* 0x00000400050c7984 */ /* 0x000e240000000800 */
[----:B0-----:R-:W-:-:S05]  /*01f0*/  FADD R12, R9, R12 ;  /* 0x0000000c090c7221 */ /* 0x001fca0000000000 */
[----:B------:R-:W-:Y:S01]  /*0200*/  STS [R5+0x4], R12 ;  /* 0x0000040c05007388 */ /* 0x000fe20000000800 */
[----:B------:R-:W-:Y:S06]  /*0210*/  BAR.SYNC.DEFER_BLOCKING 0x0 ;  /* 0x0000000000007b1d */ /* 0x000fec0000010000 */
[----:B------:R-:W-:Y:S04]  /*0220*/  @!P1 LDS R7, [R6+UR4+-0xc] ;  /* 0xfffff40406079984 */ /* 0x000fe80008000800 */
[----:B------:R-:W0:Y:S02]  /*0230*/  @!P1 LDS R8, [R6+UR4+-0x4] ;  /* 0xfffffc0406089984 */ /* 0x000e240008000800 */
[----:B0-----:R-:W-:Y:S01]  /*0240*/  @!P1 FADD R7, R7, R8 ;  /* 0x0000000807079221 */ /* 0x001fe20000000000 */
[----:B------:R-:W-:-:S04]  /*0250*/  @!P2 LEA R8, R4, 0x20, 0x5 ;  /* 0x000000200408a811 */ /* 0x000fc800078e28ff */
[----:B------:R-:W-:Y:S01]  /*0260*/  @!P1 STS [R6+UR4+-0x4], R7 ;  /* 0xfffffc0706009988 */ /* 0x000fe20008000804 */
[----:B------:R-:W-:Y:S01]  /*0270*/  BAR.SYNC.DEFER_BLOCKING 0x0 ;  /* 0x0000000000007b1d */ /* 0x000fe20000010000 */
[----:B------:R-:W-:-:S05]  /*0280*/  ISETP.GT.U32.AND P1, PT, R4, 0x7f, PT ;  /* 0x0000007f0400780c */ /* 0x000fca0003f24070 */
[----:B------:R-:W-:Y:S04]  /*0290*/  @!P2 LDS R9, [R8+UR4+-0x14] ;  /* 0xffffec040809a984 */ /* 0x000fe80008000800 */
[----:B------:R-:W0:Y:S02]  /*02a0*/  @!P2 LDS R10, [R8+UR4+-0x4] ;  /* 0xfffffc04080aa984 */ /* 0x000e240008000800 */
[----:B0-----:R-:W-:Y:S02]  /*02b0*/  @!P2 FADD R9, R9, R10 ;  /* 0x0000000a0909a221 */ /* 0x001fe40000000000 */
[----:B------:R-:W-:-:S03]  /*02c0*/  @!P1 LEA R10, R4, 0x40, 0x6 ;  /* 0x00000040040a9811 */ /* 0x000fc600078e30ff */
[----:B------:R-:W-:Y:S01]  /*02d0*/  @!P2 STS [R8+UR4+-0x4], R9 ;  /* 0xfffffc090800a988 */ /* 0x000fe20008000804 */
[----:B------:R-:W-:Y:S01]  /*02e0*/  BAR.SYNC.DEFER_BLOCKING 0x0 ;  /* 0x0000000000007b1d */ /* 0x000fe20000010000 */
[----:B------:R-:W-:-:S13]  /*02f0*/  ISETP.GT.U32.AND P2, PT, R4, 0x3f, PT ;  /* 0x0000003f0400780c */ /* 0x000fda0003f44070 */
[----:B------:R-:W-:Y:S01]  /*0300*/  @!P2 LEA R6, R4, 0x80, 0x7 ;  /* 0x000000800406a811 */ /* 0x000fe200078e38ff */
[----:B------:R-:W-:Y:S04]  /*0310*/  @!P1 LDS R11, [R10+UR4+-0x24] ;  /* 0xffffdc040a0b9984 */ /* 0x000fe80008000800 */
[----:B------:R-:W0:Y:S02]  /*0320*/  @!P1 LDS R12, [R10+UR4+-0x4] ;  /* 0xfffffc040a0c9984 */ /* 0x000e240008000800 */
[----:B0-----:R-:W-:-:S05]  /*0330*/  @!P1 FADD R11, R11, R12 ;  /* 0x0000000c0b0b9221 */ /* 0x001fca0000000000 */
        /* <DEDUP_REMOVED lines=21> */
[----:B------:R0:W-:Y:S01]  /*0490*/  @!P2 STS [R10+UR4+-0x4], R11 ;  /* 0xfffffc0b0a00a988 */ /* 0x0001e20008000804 */
[----:B------:R-:W-:Y:S01]  /*04a0*/  BAR.SYNC.DEFER_BLOCKING 0x0 ;  /* 0x0000000000007b1d */ /* 0x000fe20000010000 */
[C---:B------:R-:W-:Y:S02]  /*04b0*/  ISETP.GT.U32.AND P2, PT, R4.reuse, 0x3, PT ;  /* 0x000000030400780c */ /* 0x040fe40003f44070 */
[----:B0-----:R-:W-:-:S11]  /*04c0*/  @!P3 LEA R10, R4, 0x1000, 0xc ;  /* 0x00001000040ab811 */ /* 0x001fd600078e60ff */
[----:B------:R-:W-:Y:S01]  /*04d0*/  @!P2 LEA R8, R4, 0x800, 0xb ;  /* 0x000008000408a811 */ /* 0x000fe200078e58ff */
[----:B------:R-:W-:Y:S04]  /*04e0*/  @!P1 LDS R7, [R6+UR4+-0x204] ;  /* 0xfffdfc0406079984 */ /* 0x000fe80008000800 */
[----:B------:R-:W0:Y:S02]  /*04f0*/  @!P1 LDS R12, [R6+UR4+-0x4] ;  /* 0xfffffc04060c9984 */ /* 0x000e240008000800 */
[----:B0-----:R-:W-:-:S05]  /*0500*/  @!P1 FADD R7, R7, R12 ;  /* 0x0000000c07079221 */ /* 0x001fca0000000000 */
[----:B------:R-:W-:Y:S01]  /*0510*/  @!P1 STS [R6+UR4+-0x4], R7 ;  /* 0xfffffc0706009988 */ /* 0x000fe20008000804 */
[----:B------:R-:W-:Y:S01]  /*0520*/  BAR.SYNC.DEFER_BLOCKING 0x0 ;  /* 0x0000000000007b1d */ /* 0x000fe20000010000 */
[----:B------:R-:W-:-:S05]  /*0530*/  ISETP.NE.AND P1, PT, R4, RZ, PT ;  /* 0x000000ff0400720c */ /* 0x000fca0003f25270 */
[----:B------:R-:W-:Y:S04]  /*0540*/  @!P2 LDS R9, [R8+UR4+-0x404] ;  /* 0xfffbfc040809a984 */ /* 0x000fe80008000800 */
[----:B------:R-:W0:Y:S02]  /*0550*/  @!P2 LDS R12, [R8+UR4+-0x4] ;  /* 0xfffffc04080ca984 */ /* 0x000e240008000800 */
[----:B0-----:R-:W-:-:S05]  /*0560*/  @!P2 FADD R9, R9, R12 ;  /* 0x0000000c0909a221 */ /* 0x001fca0000000000 */
[----:B------:R-:W-:Y:S01]  /*0570*/  @!P2 STS [R8+UR4+-0x4], R9 ;  /* 0xfffffc090800a988 */ /* 0x000fe20008000804 */
[----:B------:R-:W-:Y:S01]  /*0580*/  BAR.SYNC.DEFER_BLOCKING 0x0 ;  /* 0x0000000000007b1d */ /* 0x000fe20000010000 */
[----:B------:R-:W-:-:S05]  /*0590*/  ISETP.GT.U32.AND P2, PT, R4, 0x2, PT ;  /* 0x000000020400780c */ /* 0x000fca0003f44070 */
        /* <DEDUP_REMOVED lines=8> */
[----:B------:R-:W-:Y:S04]  /*0620*/  @!P1 LDS R6, [UR4+0xffc] ;  /* 0x000ffc04ff069984 */ /* 0x000fe80008000800 */
[----:B------:R-:W0:Y:S02]  /*0630*/  @!P1 LDS R7, [UR4+0x1ffc] ;  /* 0x001ffc04ff079984 */ /* 0x000e240008000800 */
[----:B0-----:R-:W-:-:S05]  /*0640*/  @!P1 FADD R6, R6, R7 ;  /* 0x0000000706069221 */ /* 0x001fca0000000000 */
[----:B------:R-:W-:Y:S01]  /*0650*/  @!P1 STS [UR4+0x1ffc], R6 ;  /* 0x001ffc06ff009988 */ /* 0x000fe20008000804 */
[----:B------:R-:W-:Y:S06]  /*0660*/  BAR.SYNC.DEFER_BLOCKING 0x0 ;  /* 0x0000000000007b1d */ /* 0x000fec0000010000 */
[----:B------:R-:W-:Y:S04]  /*0670*/  @!P1 LDS R7, [UR4+0xffc] ;  /* 0x000ffc04ff079984 */ /* 0x000fe80008000800 */
[----:B------:R-:W0:Y:S02]  /*0680*/  @!P1 LDS R8, [UR4+0x17fc] ;  /* 0x0017fc04ff089984 */ /* 0x000e240008000800 */
[----:B0-----:R-:W-:-:S05]  /*0690*/  @!P1 FADD R7, R7, R8 ;  /* 0x0000000807079221 */ /* 0x001fca0000000000 */
[----:B------:R-:W-:Y:S01]  /*06a0*/  @!P1 STS [UR4+0x17fc], R7 ;  /* 0x0017fc07ff009988 */ /* 0x000fe20008000804 */
[----:B------:R-:W-:Y:S06]  /*06b0*/  BAR.SYNC.DEFER_BLOCKING 0x0 ;  /* 0x0000000000007b1d */ /* 0x000fec0000010000 */
[----:B------:R-:W-:Y:S04]  /*06c0*/  @!P2 LDS R8, [R11+UR4+-0x4] ;  /* 0xfffffc040b08a984 */ /* 0x000fe80008000800 */
[----:B------:R-:W0:Y:S02]  /*06d0*/  @!P2 LDS R9, [R11+UR4+0x3fc] ;  /* 0x0003fc040b09a984 */ /* 0x000e240008000800 */
[----:B0-----:R-:W-:-:S05]  /*06e0*/  @!P2 FADD R8, R8, R9 ;  /* 0x000000090808a221 */ /* 0x001fca0000000000 */
[----:B------:R-:W-:Y:S01]  /*06f0*/  @!P2 STS [R11+UR4+0x3fc], R8 ;  /* 0x0003fc080b00a988 */ /* 0x000fe20008000804 */
[----:B------:R-:W-:Y:S01]  /*0700*/  BAR.SYNC.DEFER_BLOCKING 0x0 ;  /* 0x0000000000007b1d */ /* 0x000fe20000010000 */
[----:B------:R-:W-:-:S13]  /*0710*/  ISETP.GT.U32.AND P2, PT, R4, 0xe, PT ;  /* 0x0000000e0400780c */ /* 0x000fda0003f44070 */
[----:B------:R-:W-:Y:S01]  /*0720*/  @!P2 LEA R12, R4, 0x200, 0x9 ;  /* 0x00000200040ca811 */ /* 0x000fe200078e48ff */
        /* <DEDUP_REMOVED lines=40> */
[----:B------:R-:W-:-:S05]  /*09b0*/  ISETP.NE.AND P2, PT, R4, 0x3ff, PT ;  /* 0x000003ff0400780c */ /* 0x000fca0003f45270 */
[----:B------:R-:W-:Y:S04]  /*09c0*/  @!P3 LDS R6, [R15+UR4+-0x4] ;  /* 0xfffffc040f06b984 */ /* 0x000fe80008000800 */
[----:B------:R-:W0:Y:S02]  /*09d0*/  @!P3 LDS R9, [R15+UR4+0x4] ;  /* 0x000004040f09b984 */ /* 0x000e240008000800 */
[----:B0-----:R-:W-:Y:S02]  /*09e0*/  @!P3 FADD R4, R6, R9 ;  /* 0x000000090604b221 */ /* 0x001fe40000000000 */
[----:B------:R-:W0:Y:S03]  /*09f0*/  LDC.64 R8, c[0x0][0x388] ;  /* 0x0000e200ff087b82 */ /* 0x000e260000000a00 */
[----:B------:R-:W-:Y:S05]  /*0a00*/  @!P3 STS [R15+UR4+0x4], R4 ;  /* 0x000004040f00b988 */ /* 0x000fea0008000804 */
[----:B------:R-:W-:Y:S01]  /*0a10*/  BAR.SYNC.DEFER_BLOCKING 0x0 ;  /* 0x0000000000007b1d */ /* 0x000fe20000010000 */
[----:B0-----:R-:W-:-:S05]  /*0a20*/  IMAD.WIDE R8, R0, 0x4, R8 ;  /* 0x0000000400087825 */ /* 0x001fca00078e0208 */
[----:B------:R-:W-:Y:S04]  /*0a30*/  @P2 LDS R6, [R5+0x4] ;  /* 0x0000040005062984 */ /* 0x000fe80000000800 */
[----:B------:R-:W0:Y:S02]  /*0a40*/  @P2 LDS R7, [R5+0x8] ;  /* 0x0000080005072984 */ /* 0x000e240000000800 */
[----:B0-----:R-:W-:Y:S02]  /*0a50*/  @P2 FADD R10, R6, R7 ;  /* 0x00000007060a2221 */ /* 0x001fe40000000000 */
[----:B------:R-:W0:Y:S03]  /*0a60*/  @!P1 LDC.64 R6, c[0x0][0x390] ;  /* 0x0000e400ff069b82 */ /* 0x000e260000000a00 */
[----:B------:R-:W-:Y:S05]  /*0a70*/  @P2 STS [R5+0x8], R10 ;  /* 0x0000080a05002388 */ /* 0x000fea0000000800 */
[----:B------:R-:W-:Y:S01]  /*0a80*/  BAR.SYNC.DEFER_BLOCKING 0x0 ;  /* 0x0000000000007b1d */ /* 0x000fe20000010000 */
[----:B0-----:R-:W-:-:S05]  /*0a90*/  @!P1 IMAD.WIDE.U32 R6, R2, 0x4, R6 ;  /* 0x0000000402069825 */ /* 0x001fca00078e0006 */
[----:B------:R-:W0:Y:S04]  /*0aa0*/  @!P1 LDS R11, [UR4+0x1ffc] ;  /* 0x001ffc04ff0b9984 */ /* 0x000e280008000800 */
[----:B------:R-:W1:Y:S04]  /*0ab0*/  LDS R13, [R3] ;  /* 0x00000000030d7984 */ /* 0x000e680000000800 */
[----:B0-----:R0:W-:Y:S04]  /*0ac0*/  @!P1 STG.E desc[UR6][R6.64], R11 ;  /* 0x0000000b06009986 */ /* 0x0011e8000c101906 */
[----:B-1----:R0:W-:Y:S01]  /*0ad0*/  STG.E desc[UR6][R8.64], R13 ;  /* 0x0000000d08007986 */ /* 0x0021e2000c101906 */
[----:B------:R-:W-:Y:S05]  /*0ae0*/  @P0 EXIT ;  /* 0x000000000000094d */ /* 0x000fea0003800000 */
[----:B------:R-:W1:Y:S04]  /*0af0*/  LDS R3, [R3+0x1000] ;  /* 0x0010000003037984 */ /* 0x000e680000000800 */
[----:B-1----:R-:W-:Y:S01]  /*0b00*/  STG.E desc[UR6][R8.64+0x1000], R3 ;  /* 0x0010000308007986 */ /* 0x002fe2000c101906 */
[----:B------:R-:W-:Y:S05]  /*0b10*/  EXIT ;  /* 0x000000000000794d */ /* 0x000fea0003800000 */
.L_x_0:
[----:B------:R-:W-:-:S00]  /*0b20*/  BRA `(.L_x_0) ;  /* 0xfffffffc00fc7947 */ /* 0x000fc0000383ffff */
[----:B------:R-:W-:-:S00]  /*0b30*/  NOP ;  /* 0x0000000000007918 */ /* 0x000fc00000000000 */
        /* <DEDUP_REMOVED lines=12> */
.L_x_1:


//--------------------- .nv.shared._Z14inclusive_scanPfS_S_j --------------------------
	.section	.nv.shared._Z14inclusive_scanPfS_S_j,"aw",@nobits
	.sectionflags	@""
	.align	4
.nv.shared._Z14inclusive_scanPfS_S_j:
	.zero		9216


//--------------------- .nv.shared.reserved.0     --------------------------
	.section	.nv.shared.reserved.0,"aw",@nobits
	.weak		__nv_reservedSMEM_offset_0_alias
	.size		__nv_reservedSMEM_offset_0_alias, 0, 64
	.other		__nv_reservedSMEM_offset_0_alias,@"STO_CUDA_RESERVED_SHARED STV_DEFAULT"
__nv_reservedSMEM_offset_0_alias:
	.zero		0
	.zero		64


//--------------------- .nv.constant0._Z14inclusive_scanPfS_S_j --------------------------
	.section	.nv.constant0._Z14inclusive_scanPfS_S_j,"a",@progbits
	.sectionflags	@""
	.align	4
.nv.constant0._Z14inclusive_scanPfS_S_j:
	.zero		924


//--------------------- SYMBOLS --------------------------

	.type		.nv.reservedSmem.offset0,@object
	.size		.nv.reservedSmem.offset0,0x4
	.type		.nv.reservedSmem.cap,@object
	.size		.nv.reservedSmem.cap,0x4
